//
// Generated by NVIDIA NVVM Compiler
//
// Compiler Build ID: CL-36424714
// Cuda compilation tools, release 13.0, V13.0.88
// Based on NVVM 20.0.0
//

.version 9.0
.target sm_100
.address_size 64

	// .globl	_Z15dwt_kernel_bf16PKfS0_Pfiii

.visible .entry _Z15dwt_kernel_bf16PKfS0_Pfiii(
	.param .u64 .ptr .align 1 _Z15dwt_kernel_bf16PKfS0_Pfiii_param_0,
	.param .u64 .ptr .align 1 _Z15dwt_kernel_bf16PKfS0_Pfiii_param_1,
	.param .u64 .ptr .align 1 _Z15dwt_kernel_bf16PKfS0_Pfiii_param_2,
	.param .u32 _Z15dwt_kernel_bf16PKfS0_Pfiii_param_3,
	.param .u32 _Z15dwt_kernel_bf16PKfS0_Pfiii_param_4,
	.param .u32 _Z15dwt_kernel_bf16PKfS0_Pfiii_param_5
)
{
	.reg .pred 	%p<7>;
	.reg .b16 	%rs<7>;
	.reg .b32 	%r<23>;
	.reg .b32 	%f<13>;
	.reg .b64 	%rd<12>;

	ld.param.u64 	%rd1, [_Z15dwt_kernel_bf16PKfS0_Pfiii_param_0];
	ld.param.u64 	%rd2, [_Z15dwt_kernel_bf16PKfS0_Pfiii_param_1];
	ld.param.u64 	%rd3, [_Z15dwt_kernel_bf16PKfS0_Pfiii_param_2];
	ld.param.u32 	%r6, [_Z15dwt_kernel_bf16PKfS0_Pfiii_param_3];
	ld.param.u32 	%r7, [_Z15dwt_kernel_bf16PKfS0_Pfiii_param_4];
	ld.param.u32 	%r5, [_Z15dwt_kernel_bf16PKfS0_Pfiii_param_5];
	mov.u32 	%r8, %ctaid.z;
	mov.u32 	%r9, %ntid.z;
	mov.u32 	%r10, %tid.z;
	mad.lo.s32 	%r1, %r8, %r9, %r10;
	mov.u32 	%r11, %ctaid.y;
	mov.u32 	%r12, %ntid.y;
	mov.u32 	%r13, %tid.y;
	mad.lo.s32 	%r14, %r11, %r12, %r13;
	mov.u32 	%r15, %ctaid.x;
	mov.u32 	%r16, %ntid.x;
	mov.u32 	%r17, %tid.x;
	mad.lo.s32 	%r3, %r15, %r16, %r17;
	setp.ge.s32 	%p1, %r1, %r6;
	setp.ge.s32 	%p2, %r14, %r7;
	or.pred  	%p3, %p1, %p2;
	setp.ge.s32 	%p4, %r3, %r5;
	or.pred  	%p5, %p3, %p4;
	@%p5 bra 	$L__BB0_2;
	cvta.to.global.u64 	%rd4, %rd1;
	cvta.to.global.u64 	%rd5, %rd2;
	cvta.to.global.u64 	%rd6, %rd3;
	mad.lo.s32 	%r18, %r7, %r1, %r14;
	mad.lo.s32 	%r19, %r18, %r5, %r3;
	shl.b32 	%r20, %r18, 2;
	add.s32 	%r21, %r20, %r3;
	mul.lo.s32 	%r22, %r21, %r5;
	mul.wide.s32 	%rd7, %r19, 4;
	add.s64 	%rd8, %rd4, %rd7;
	ld.global.f32 	%f1, [%rd8];
	// begin inline asm
	{  cvt.rn.bf16.f32 %rs1, %f1;}

	// end inline asm
	add.s64 	%rd9, %rd5, %rd7;
	ld.global.f32 	%f2, [%rd9];
	// begin inline asm
	{  cvt.rn.bf16.f32 %rs2, %f2;}

	// end inline asm
	// begin inline asm
	{ cvt.f32.bf16 %f3, %rs1;}

	// end inline asm
	// begin inline asm
	{ cvt.f32.bf16 %f4, %rs2;}

	// end inline asm
	abs.f32 	%f10, %f4;
	setp.ge.f32 	%p6, %f10, 0f7E800000;
	mul.f32 	%f11, %f4, 0f3E800000;
	selp.f32 	%f7, %f11, %f4, %p6;
	// begin inline asm
	{ div.approx.f32 %f5, %f3, %f7; }
	// end inline asm
	mul.f32 	%f12, %f5, 0f3E800000;
	selp.f32 	%f8, %f12, %f5, %p6;
	// begin inline asm
	{  cvt.rn.bf16.f32 %rs5, %f8;}

	// end inline asm
	// begin inline asm
	{ cvt.f32.bf16 %f9, %rs5;}

	// end inline asm
	mul.wide.s32 	%rd10, %r22, 4;
	add.s64 	%rd11, %rd6, %rd10;
	st.global.f32 	[%rd11], %f9;
$L__BB0_2:
	ret;

}


// ===== COMPILED SASS (sm_100) =====

	.target	sm_100

	.elftype	@"ET_EXEC"


//--------------------- .note.nv.tkinfo           --------------------------
	.section	.note.nv.tkinfo,"",@"SHT_NOTE"
	.sectionflags	@"SHF_NOTE_NV_TKINFO"
	.tkinfo
        /*0018*/ 	.word	0x00000002
        /*0030*/ 	.string	""
        /*0030*/ 	.string	"ptxas"
        /*0030*/ 	.string	"Cuda compilation tools, release 13.0, V13.0.88"
        /*0030*/ 	.string	"Build cuda_13.0.r13.0/compiler.36424714_0"
        /*0030*/ 	.string	"-arch sm_100 -m 64 "



//--------------------- .note.nv.cuinfo           --------------------------
	.section	.note.nv.cuinfo,"",@"SHT_NOTE"
	.sectionflags	@"SHF_NOTE_NV_CUINFO"
        /*0018*/ 	.short	0x0002
        /*001a*/ 	.short	0x0064
        /*001c*/ 	.short	0x0082
	.zero		2


//--------------------- .nv.info                  --------------------------
	.section	.nv.info,"",@"SHT_CUDA_INFO"
	.align	4


	//----- nvinfo : EIATTR_REGCOUNT
	.align		4
        /*0000*/ 	.byte	0x04, 0x2f
        /*0002*/ 	.short	(.L_1 - .L_0)
	.align		4
.L_0:
        /*0004*/ 	.word	index@(_Z15dwt_kernel_bf16PKfS0_Pfiii)
        /*0008*/ 	.word	0x0000000c


	//----- nvinfo : EIATTR_FRAME_SIZE
	.align		4
.L_1:
        /*000c*/ 	.byte	0x04, 0x11
        /*000e*/ 	.short	(.L_3 - .L_2)
	.align		4
.L_2:
        /*0010*/ 	.word	index@(_Z15dwt_kernel_bf16PKfS0_Pfiii)
        /*0014*/ 	.word	0x00000000


	//----- nvinfo : EIATTR_MIN_STACK_SIZE
	.align		4
.L_3:
        /*0018*/ 	.byte	0x04, 0x12
        /*001a*/ 	.short	(.L_5 - .L_4)
	.align		4
.L_4:
        /*001c*/ 	.word	index@(_Z15dwt_kernel_bf16PKfS0_Pfiii)
        /*0020*/ 	.word	0x00000000
.L_5:


//--------------------- .nv.compat                --------------------------
	.section	.nv.compat,"",@"SHT_CUDA_COMPAT_INFO"
	.align	4
        /*0000*/ 	.byte	0x02, 0x09, 0x00, 0x00, 0x02, 0x02, 0x01, 0x00, 0x02, 0x05, 0x05, 0x00, 0x03, 0x07, 0x01, 0x01
        /*0010*/ 	.byte	0x02, 0x03, 0x00, 0x00, 0x02, 0x06, 0x01, 0x00, 0x04, 0x0b, 0x08, 0x00, 0x01, 0x00, 0x00, 0x00
        /*0020*/ 	.byte	0x00, 0x00, 0x00, 0x00


//--------------------- .nv.info._Z15dwt_kernel_bf16PKfS0_Pfiii --------------------------
	.section	.nv.info._Z15dwt_kernel_bf16PKfS0_Pfiii,"",@"SHT_CUDA_INFO"
	.sectionflags	@""
	.align	4


	//----- nvinfo : EIATTR_CUDA_API_VERSION
	.align		4
        /*0000*/ 	.byte	0x04, 0x37
        /*0002*/ 	.short	(.L_7 - .L_6)
.L_6:
        /*0004*/ 	.word	0x00000082


	//----- nvinfo : EIATTR_KPARAM_INFO
	.align		4
.L_7:
        /*0008*/ 	.byte	0x04, 0x17
        /*000a*/ 	.short	(.L_9 - .L_8)
.L_8:
        /*000c*/ 	.word	0x00000000
        /*0010*/ 	.short	0x0005
        /*0012*/ 	.short	0x0020
        /*0014*/ 	.byte	0x00, 0xf0, 0x11, 0x00


	//----- nvinfo : EIATTR_KPARAM_INFO
	.align		4
.L_9:
        /*0018*/ 	.byte	0x04, 0x17
        /*001a*/ 	.short	(.L_11 - .L_10)
.L_10:
        /*001c*/ 	.word	0x00000000
        /*0020*/ 	.short	0x0004
        /*0022*/ 	.short	0x001c
        /*0024*/ 	.byte	0x00, 0xf0, 0x11, 0x00


	//----- nvinfo : EIATTR_KPARAM_INFO
	.align		4
.L_11:
        /*0028*/ 	.byte	0x04, 0x17
        /*002a*/ 	.short	(.L_13 - .L_12)
.L_12:
        /*002c*/ 	.word	0x00000000
        /*0030*/ 	.short	0x0003
        /*0032*/ 	.short	0x0018
        /*0034*/ 	.byte	0x00, 0xf0, 0x11, 0x00


	//----- nvinfo : EIATTR_KPARAM_INFO
	.align		4
.L_13:
        /*0038*/ 	.byte	0x04, 0x17
        /*003a*/ 	.short	(.L_15 - .L_14)
.L_14:
        /*003c*/ 	.word	0x00000000
        /*0040*/ 	.short	0x0002
        /*0042*/ 	.short	0x0010
        /*0044*/ 	.byte	0x00, 0xf5, 0x21, 0x00


	//----- nvinfo : EIATTR_KPARAM_INFO
	.align		4
.L_15:
        /*0048*/ 	.byte	0x04, 0x17
        /*004a*/ 	.short	(.L_17 - .L_16)
.L_16:
        /*004c*/ 	.word	0x00000000
        /*0050*/ 	.short	0x0001
        /*0052*/ 	.short	0x0008
        /*0054*/ 	.byte	0x00, 0xf5, 0x21, 0x00


	//----- nvinfo : EIATTR_KPARAM_INFO
	.align		4
.L_17:
        /*0058*/ 	.byte	0x04, 0x17
        /*005a*/ 	.short	(.L_19 - .L_18)
.L_18:
        /*005c*/ 	.word	0x00000000
        /*0060*/ 	.short	0x0000
        /*0062*/ 	.short	0x0000
        /*0064*/ 	.byte	0x00, 0xf5, 0x21, 0x00


	//----- nvinfo : EIATTR_SPARSE_MMA_MASK
	.align		4
.L_19:
        /*0068*/ 	.byte	0x03, 0x50
        /*006a*/ 	.short	0x0000


	//----- nvinfo : EIATTR_MAXREG_COUNT
	.align		4
        /*006c*/ 	.byte	0x03, 0x1b
        /*006e*/ 	.short	0x00ff


	//----- nvinfo : EIATTR_MERCURY_ISA_VERSION
	.align		4
        /*0070*/ 	.byte	0x03, 0x5f
        /*0072*/ 	.short	0x0101


	//----- nvinfo : EIATTR_VRC_CTA_INIT_COUNT
	.align		4
        /*0074*/ 	.byte	0x02, 0x4a
	.zero		1
	.zero		1


	//----- nvinfo : EIATTR_EXIT_INSTR_OFFSETS
	.align		4
        /*0078*/ 	.byte	0x04, 0x1c
        /*007a*/ 	.short	(.L_21 - .L_20)


	//   ....[0]....
.L_20:
        /*007c*/ 	.word	0x00000120


	//   ....[1]....
        /*0080*/ 	.word	0x000002f0


	//----- nvinfo : EIATTR_CBANK_PARAM_SIZE
	.align		4
.L_21:
        /*0084*/ 	.byte	0x03, 0x19
        /*0086*/ 	.short	0x0024


	//----- nvinfo : EIATTR_PARAM_CBANK
	.align		4
        /*0088*/ 	.byte	0x04, 0x0a
        /*008a*/ 	.short	(.L_23 - .L_22)
	.align		4
.L_22:
        /*008c*/ 	.word	index@(.nv.constant0._Z15dwt_kernel_bf16PKfS0_Pfiii)
        /*0090*/ 	.short	0x0380
        /*0092*/ 	.short	0x0024


	//----- nvinfo : EIATTR_SW_WAR
	.align		4
.L_23:
        /*0094*/ 	.byte	0x04, 0x36
        /*0096*/ 	.short	(.L_25 - .L_24)
.L_24:
        /*0098*/ 	.word	0x00000008
.L_25:


//--------------------- .nv.callgraph             --------------------------
	.section	.nv.callgraph,"",@"SHT_CUDA_CALLGRAPH"
	.align	4
	.sectionentsize	8
	.align		4
        /*0000*/ 	.word	0x00000000
	.align		4
        /*0004*/ 	.word	0xffffffff
	.align		4
        /*0008*/ 	.word	0x00000000
	.align		4
        /*000c*/ 	.word	0xfffffffe
	.align		4
        /*0010*/ 	.word	0x00000000
	.align		4
        /*0014*/ 	.word	0xfffffffd
	.align		4
        /*0018*/ 	.word	0x00000000
	.align		4
        /*001c*/ 	.word	0xfffffffc


//--------------------- .text._Z15dwt_kernel_bf16PKfS0_Pfiii --------------------------
	.section	.text._Z15dwt_kernel_bf16PKfS0_Pfiii,"ax",@progbits
	.align	128
        .global         _Z15dwt_kernel_bf16PKfS0_Pfiii
        .type           _Z15dwt_kernel_bf16PKfS0_Pfiii,@function
        .size           _Z15dwt_kernel_bf16PKfS0_Pfiii,(.L_x_1 - _Z15dwt_kernel_bf16PKfS0_Pfiii)
        .other          _Z15dwt_kernel_bf16PKfS0_Pfiii,@"STO_CUDA_ENTRY STV_DEFAULT"
_Z15dwt_kernel_bf16PKfS0_Pfiii:
.text._Z15dwt_kernel_bf16PKfS0_Pfiii:
[----:B------:R-:W-:Y:S01]  /*0000*/  LDC R1, c[0x0][0x37c] ;  /* 0x0000df00ff017b82 */ /* 0x000fe20000000800 */
[----:B------:R-:W0:Y:S07]  /*0010*/  S2R R2, SR_TID.Y ;  /* 0x0000000000027919 */ /* 0x000e2e0000002200 */
[----:B------:R-:W1:Y:S01]  /*0020*/  LDC R0, c[0x0][0x368] ;  /* 0x0000da00ff007b82 */ /* 0x000e620000000800 */
[----:B------:R-:W2:Y:S01]  /*0030*/  LDCU.64 UR8, c[0x0][0x398] ;  /* 0x00007300ff0877ac */ /* 0x000ea20008000a00 */
[----:B------:R-:W1:Y:S01]  /*0040*/  S2R R5, SR_TID.Z ;  /* 0x0000000000057919 */ /* 0x000e620000002300 */
[----:B------:R-:W3:Y:S01]  /*0050*/  LDCU UR7, c[0x0][0x3a0] ;  /* 0x00007400ff0777ac */ /* 0x000ee20008000800 */
[----:B------:R-:W4:Y:S04]  /*0060*/  S2R R7, SR_TID.X ;  /* 0x0000000000077919 */ /* 0x000f280000002100 */
[----:B------:R-:W0:Y:S08]  /*0070*/  S2UR UR5, SR_CTAID.Y ;  /* 0x00000000000579c3 */ /* 0x000e300000002600 */
[----:B------:R-:W0:Y:S08]  /*0080*/  LDC R3, c[0x0][0x364] ;  /* 0x0000d900ff037b82 */ /* 0x000e300000000800 */
[----:B------:R-:W1:Y:S08]  /*0090*/  S2UR UR4, SR_CTAID.Z ;  /* 0x00000000000479c3 */ /* 0x000e700000002700 */
[----:B------:R-:W4:Y:S08]  /*00a0*/  S2UR UR6, SR_CTAID.X ;  /* 0x00000000000679c3 */ /* 0x000f300000002500 */
[----:B------:R-:W4:Y:S01]  /*00b0*/  LDC R6, c[0x0][0x360] ;  /* 0x0000d800ff067b82 */ /* 0x000f220000000800 */
[----:B0-----:R-:W-:-:S05]  /*00c0*/  IMAD R3, R3, UR5, R2 ;  /* 0x0000000503037c24 */ /* 0x001fca000f8e0202 */
[----:B--2---:R-:W-:Y:S01]  /*00d0*/  ISETP.GE.AND P0, PT, R3, UR9, PT ;  /* 0x0000000903007c0c */ /* 0x004fe2000bf06270 */
[----:B-1----:R-:W-:-:S05]  /*00e0*/  IMAD R0, R0, UR4, R5 ;  /* 0x0000000400007c24 */ /* 0x002fca000f8e0205 */
[----:B------:R-:W-:Y:S01]  /*00f0*/  ISETP.GE.OR P0, PT, R0, UR8, P0 ;  /* 0x0000000800007c0c */ /* 0x000fe20008706670 */
[----:B----4-:R-:W-:-:S05]  /*0100*/  IMAD R6, R6, UR6, R7 ;  /* 0x0000000606067c24 */ /* 0x010fca000f8e0207 */
[----:B---3--:R-:W-:-:S13]  /*0110*/  ISETP.GE.OR P0, PT, R6, UR7, P0 ;  /* 0x0000000706007c0c */ /* 0x008fda0008706670 */
[----:B------:R-:W-:Y:S05]  /*0120*/  @P0 EXIT ;  /* 0x000000000000094d */ /* 0x000fea0003800000 */
[----:B------:R-:W0:Y:S01]  /*0130*/  LDC.64 R4, c[0x0][0x388] ;  /* 0x0000e200ff047b82 */ /* 0x000e220000000a00 */
[----:B------:R-:W1:Y:S01]  /*0140*/  LDCU.64 UR4, c[0x0][0x358] ;  /* 0x00006b00ff0477ac */ /* 0x000e620008000a00 */
[----:B------:R-:W-:-:S04]  /*0150*/  IMAD R7, R0, UR9, R3 ;  /* 0x0000000900077c24 */ /* 0x000fc8000f8e0203 */
[----:B------:R-:W-:Y:S02]  /*0160*/  IMAD R9, R7, UR7, R6 ;  /* 0x0000000707097c24 */ /* 0x000fe4000f8e0206 */
[----:B------:R-:W2:Y:S02]  /*0170*/  LDC.64 R2, c[0x0][0x380] ;  /* 0x0000e000ff027b82 */ /* 0x000ea40000000a00 */
[----:B0-----:R-:W-:-:S06]  /*0180*/  IMAD.WIDE R4, R9, 0x4, R4 ;  /* 0x0000000409047825 */ /* 0x001fcc00078e0204 */
[----:B-1----:R-:W3:Y:S01]  /*0190*/  LDG.E R4, desc[UR4][R4.64] ;  /* 0x0000000404047981 */ /* 0x002ee2000c1e1900 */
[----:B--2---:R-:W-:-:S05]  /*01a0*/  IMAD.WIDE R2, R9, 0x4, R2 ;  /* 0x0000000409027825 */ /* 0x004fca00078e0202 */
[----:B------:R0:W2:Y:S01]  /*01b0*/  LDG.E R0, desc[UR4][R2.64] ;  /* 0x0000000402007981 */ /* 0x0000a2000c1e1900 */
[----:B------:R-:W-:Y:S01]  /*01c0*/  LEA R6, R7, R6, 0x2 ;  /* 0x0000000607067211 */ /* 0x000fe200078e10ff */
[----:B0-----:R-:W0:Y:S01]  /*01d0*/  LDC.64 R2, c[0x0][0x390] ;  /* 0x0000e400ff027b82 */ /* 0x001e220000000a00 */
[----:B---3--:R-:W1:Y:S08]  /*01e0*/  F2F.BF16.F32 R8, R4 ;  /* 0x0000000400087304 */ /* 0x008e700000202000 */
[----:B--2---:R-:W2:Y:S01]  /*01f0*/  F2F.BF16.F32 R0, R0 ;  /* 0x0000000000007304 */ /* 0x004ea20000202000 */
[----:B-1----:R-:W-:-:S04]  /*0200*/  SHF.L.U32 R8, R8, 0x10, RZ ;  /* 0x0000001008087819 */ /* 0x002fc800000006ff */
[----:B------:R-:W-:Y:S02]  /*0210*/  FSETP.GE.AND P0, PT, |R8|, 8.50705917302346158658e+37, PT ;  /* 0x7e8000000800780b */ /* 0x000fe40003f06200 */
[----:B--2---:R-:W-:-:S11]  /*0220*/  SHF.L.U32 R5, R0, 0x10, RZ ;  /* 0x0000001000057819 */ /* 0x004fd600000006ff */
[----:B------:R-:W-:-:S05]  /*0230*/  @P0 FMUL R8, R8, 0.25 ;  /* 0x3e80000008080820 */ /* 0x000fca0000400000 */
[----:B------:R-:W-:-:S13]  /*0240*/  FSETP.GEU.AND P1, PT, |R8|, 1.175494350822287508e-38, PT ;  /* 0x008000000800780b */ /* 0x000fda0003f2e200 */
[----:B------:R-:W-:Y:S01]  /*0250*/  @!P1 FMUL R8, R8, 16777216 ;  /* 0x4b80000008089820 */ /* 0x000fe20000400000 */
[----:B------:R-:W-:-:S05]  /*0260*/  @!P1 FMUL R5, R5, 16777216 ;  /* 0x4b80000005059820 */ /* 0x000fca0000400000 */
[----:B------:R-:W1:Y:S02]  /*0270*/  MUFU.RCP R8, R8 ;  /* 0x0000000800087308 */ /* 0x000e640000001000 */
[----:B-1----:R-:W-:Y:S01]  /*0280*/  FMUL R4, R8, R5 ;  /* 0x0000000508047220 */ /* 0x002fe20000400000 */
[----:B------:R-:W-:-:S03]  /*0290*/  IMAD R5, R6, UR7, RZ ;  /* 0x0000000706057c24 */ /* 0x000fc6000f8e02ff */
[----:B------:R-:W-:Y:S01]  /*02a0*/  @P0 FMUL R4, R4, 0.25 ;  /* 0x3e80000004040820 */ /* 0x000fe20000400000 */
[----:B0-----:R-:W-:-:S05]  /*02b0*/  IMAD.WIDE R2, R5, 0x4, R2 ;  /* 0x0000000405027825 */ /* 0x001fca00078e0202 */
[----:B------:R-:W0:Y:S02]  /*02c0*/  F2F.BF16.F32 R4, R4 ;  /* 0x0000000400047304 */ /* 0x000e240000202000 */
[----:B0-----:R-:W-:-:S05]  /*02d0*/  SHF.L.U32 R5, R4, 0x10, RZ ;  /* 0x0000001004057819 */ /* 0x001fca00000006ff */
[----:B------:R-:W-:Y:S01]  /*02e0*/  STG.E desc[UR4][R2.64], R5 ;  /* 0x0000000502007986 */ /* 0x000fe2000c101904 */
[----:B------:R-:W-:Y:S05]  /*02f0*/  EXIT ;  /* 0x000000000000794d */ /* 0x000fea0003800000 */
.L_x_0:
[----:B------:R-:W-:-:S00]  /*0300*/  BRA `(.L_x_0) ;  /* 0xfffffffc00fc7947 */ /* 0x000fc0000383ffff */
[----:B------:R-:W-:-:S00]  /*0310*/  NOP ;  /* 0x0000000000007918 */ /* 0x000fc00000000000 */
        /* <DEDUP_REMOVED lines=14> */
.L_x_1:


//--------------------- .nv.shared.reserved.0     --------------------------
	.section	.nv.shared.reserved.0,"aw",@nobits
	.weak		__nv_reservedSMEM_offset_0_alias
	.size		__nv_reservedSMEM_offset_0_alias, 0, 64
	.other		__nv_reservedSMEM_offset_0_alias,@"STO_CUDA_RESERVED_SHARED STV_DEFAULT"
__nv_reservedSMEM_offset_0_alias:
	.zero		0
	.zero		64


//--------------------- .nv.constant0._Z15dwt_kernel_bf16PKfS0_Pfiii --------------------------
	.section	.nv.constant0._Z15dwt_kernel_bf16PKfS0_Pfiii,"a",@progbits
	.sectionflags	@""
	.align	4
.nv.constant0._Z15dwt_kernel_bf16PKfS0_Pfiii:
	.zero		932


//--------------------- SYMBOLS --------------------------

	.type		.nv.reservedSmem.offset0,@object
	.size		.nv.reservedSmem.offset0,0x4
